//
// Generated by NVIDIA NVVM Compiler
//
// Compiler Build ID: CL-36424714
// Cuda compilation tools, release 13.0, V13.0.88
// Based on NVVM 20.0.0
//

.version 9.0
.target sm_100
.address_size 64

	// .globl	_Z7SSTTestPfS_Pii

.visible .entry _Z7SSTTestPfS_Pii(
	.param .u64 .ptr .align 1 _Z7SSTTestPfS_Pii_param_0,
	.param .u64 .ptr .align 1 _Z7SSTTestPfS_Pii_param_1,
	.param .u64 .ptr .align 1 _Z7SSTTestPfS_Pii_param_2,
	.param .u32 _Z7SSTTestPfS_Pii_param_3
)
{
	.local .align 4 .b8 	__local_depot0[4];
	.reg .b64 	%SP;
	.reg .b64 	%SPL;
	.reg .pred 	%p<3>;
	.reg .b32 	%r<6>;
	.reg .b32 	%f<2>;
	.reg .b64 	%rd<12>;

	mov.u64 	%SPL, __local_depot0;
	ld.param.u64 	%rd2, [_Z7SSTTestPfS_Pii_param_0];
	ld.param.u64 	%rd3, [_Z7SSTTestPfS_Pii_param_1];
	ld.param.u64 	%rd4, [_Z7SSTTestPfS_Pii_param_2];
	ld.param.u32 	%r2, [_Z7SSTTestPfS_Pii_param_3];
	mov.u32 	%r1, %tid.x;
	setp.ge.s32 	%p1, %r1, %r2;
	@%p1 bra 	$L__BB0_3;
	cvta.to.global.u64 	%rd5, %rd2;
	cvta.to.global.u64 	%rd6, %rd3;
	add.u64 	%rd1, %SPL, 0;
	mov.b32 	%r3, 0;
	st.local.u32 	[%rd1], %r3;
	mul.wide.u32 	%rd8, %r1, 4;
	add.s64 	%rd9, %rd5, %rd8;
	ld.global.f32 	%f1, [%rd9];
	// begin inline asm
	/*
	// end inline asm
	// begin inline asm
	CPTX_BEGIN
	// end inline asm
	// begin inline asm
	.sstarr .align 4 .b8 _Z9MatrixMulPfS_Pii__sst_var[32];
	// end inline asm
	// begin inline asm
	mov.u64 %rd11, _Z9MatrixMulPfS_Pii__sst_var;
	// end inline asm
	// begin inline asm
	add.s64 %rd12, %rd11, %rd7;
	// end inline asm
	// begin inline asm
	sst.sstarr.f32 %r3, [%rd12], %r1, %f1;
	// end inline asm
	// begin inline asm
	CPTX_END
	// end inline asm
	// begin inline asm
	*/
	// end inline asm
	add.s64 	%rd10, %rd6, %rd8;
	st.global.f32 	[%rd10], %f1;
	ld.local.u32 	%r4, [%rd1];
	setp.eq.s32 	%p2, %r4, 0;
	@%p2 bra 	$L__BB0_3;
	ld.local.u32 	%r5, [%rd1];
	cvta.to.global.u64 	%rd11, %rd4;
	st.global.u32 	[%rd11], %r5;
$L__BB0_3:
	ret;

}


// ===== COMPILED SASS (sm_100) =====

	.target	sm_100

	.elftype	@"ET_EXEC"


//--------------------- .note.nv.tkinfo           --------------------------
	.section	.note.nv.tkinfo,"",@"SHT_NOTE"
	.sectionflags	@"SHF_NOTE_NV_TKINFO"
	.tkinfo
        /*0018*/ 	.word	0x00000002
        /*0030*/ 	.string	""
        /*0030*/ 	.string	"ptxas"
        /*0030*/ 	.string	"Cuda compilation tools, release 13.0, V13.0.88"
        /*0030*/ 	.string	"Build cuda_13.0.r13.0/compiler.36424714_0"
        /*0030*/ 	.string	"-arch sm_100 -m 64 "



//--------------------- .note.nv.cuinfo           --------------------------
	.section	.note.nv.cuinfo,"",@"SHT_NOTE"
	.sectionflags	@"SHF_NOTE_NV_CUINFO"
        /*0018*/ 	.short	0x0002
        /*001a*/ 	.short	0x0064
        /*001c*/ 	.short	0x0082
	.zero		2


//--------------------- .nv.info                  --------------------------
	.section	.nv.info,"",@"SHT_CUDA_INFO"
	.align	4


	//----- nvinfo : EIATTR_REGCOUNT
	.align		4
        /*0000*/ 	.byte	0x04, 0x2f
        /*0002*/ 	.short	(.L_1 - .L_0)
	.align		4
.L_0:
        /*0004*/ 	.word	index@(_Z7SSTTestPfS_Pii)
        /*0008*/ 	.word	0x0000000a


	//----- nvinfo : EIATTR_FRAME_SIZE
	.align		4
.L_1:
        /*000c*/ 	.byte	0x04, 0x11
        /*000e*/ 	.short	(.L_3 - .L_2)
	.align		4
.L_2:
        /*0010*/ 	.word	index@(_Z7SSTTestPfS_Pii)
        /*0014*/ 	.word	0x00000000


	//----- nvinfo : EIATTR_MIN_STACK_SIZE
	.align		4
.L_3:
        /*0018*/ 	.byte	0x04, 0x12
        /*001a*/ 	.short	(.L_5 - .L_4)
	.align		4
.L_4:
        /*001c*/ 	.word	index@(_Z7SSTTestPfS_Pii)
        /*0020*/ 	.word	0x00000000
.L_5:


//--------------------- .nv.compat                --------------------------
	.section	.nv.compat,"",@"SHT_CUDA_COMPAT_INFO"
	.align	4
        /*0000*/ 	.byte	0x02, 0x09, 0x00, 0x00, 0x02, 0x02, 0x01, 0x00, 0x02, 0x05, 0x05, 0x00, 0x03, 0x07, 0x01, 0x01
        /*0010*/ 	.byte	0x02, 0x03, 0x00, 0x00, 0x02, 0x06, 0x01, 0x00, 0x04, 0x0b, 0x08, 0x00, 0x09, 0x00, 0x00, 0x00
        /*0020*/ 	.byte	0x00, 0x00, 0x00, 0x00


//--------------------- .nv.info._Z7SSTTestPfS_Pii --------------------------
	.section	.nv.info._Z7SSTTestPfS_Pii,"",@"SHT_CUDA_INFO"
	.sectionflags	@""
	.align	4


	//----- nvinfo : EIATTR_CUDA_API_VERSION
	.align		4
        /*0000*/ 	.byte	0x04, 0x37
        /*0002*/ 	.short	(.L_7 - .L_6)
.L_6:
        /*0004*/ 	.word	0x00000082


	//----- nvinfo : EIATTR_KPARAM_INFO
	.align		4
.L_7:
        /*0008*/ 	.byte	0x04, 0x17
        /*000a*/ 	.short	(.L_9 - .L_8)
.L_8:
        /*000c*/ 	.word	0x00000000
        /*0010*/ 	.short	0x0003
        /*0012*/ 	.short	0x0018
        /*0014*/ 	.byte	0x00, 0xf0, 0x11, 0x00


	//----- nvinfo : EIATTR_KPARAM_INFO
	.align		4
.L_9:
        /*0018*/ 	.byte	0x04, 0x17
        /*001a*/ 	.short	(.L_11 - .L_10)
.L_10:
        /*001c*/ 	.word	0x00000000
        /*0020*/ 	.short	0x0002
        /*0022*/ 	.short	0x0010
        /*0024*/ 	.byte	0x00, 0xf5, 0x21, 0x00


	//----- nvinfo : EIATTR_KPARAM_INFO
	.align		4
.L_11:
        /*0028*/ 	.byte	0x04, 0x17
        /*002a*/ 	.short	(.L_13 - .L_12)
.L_12:
        /*002c*/ 	.word	0x00000000
        /*0030*/ 	.short	0x0001
        /*0032*/ 	.short	0x0008
        /*0034*/ 	.byte	0x00, 0xf5, 0x21, 0x00


	//----- nvinfo : EIATTR_KPARAM_INFO
	.align		4
.L_13:
        /*0038*/ 	.byte	0x04, 0x17
        /*003a*/ 	.short	(.L_15 - .L_14)
.L_14:
        /*003c*/ 	.word	0x00000000
        /*0040*/ 	.short	0x0000
        /*0042*/ 	.short	0x0000
        /*0044*/ 	.byte	0x00, 0xf5, 0x21, 0x00


	//----- nvinfo : EIATTR_SPARSE_MMA_MASK
	.align		4
.L_15:
        /*0048*/ 	.byte	0x03, 0x50
        /*004a*/ 	.short	0x0000


	//----- nvinfo : EIATTR_MAXREG_COUNT
	.align		4
        /*004c*/ 	.byte	0x03, 0x1b
        /*004e*/ 	.short	0x00ff


	//----- nvinfo : EIATTR_MERCURY_ISA_VERSION
	.align		4
        /*0050*/ 	.byte	0x03, 0x5f
        /*0052*/ 	.short	0x0101


	//----- nvinfo : EIATTR_VRC_CTA_INIT_COUNT
	.align		4
        /*0054*/ 	.byte	0x02, 0x4a
	.zero		1
	.zero		1


	//----- nvinfo : EIATTR_EXIT_INSTR_OFFSETS
	.align		4
        /*0058*/ 	.byte	0x04, 0x1c
        /*005a*/ 	.short	(.L_17 - .L_16)


	//   ....[0]....
.L_16:
        /*005c*/ 	.word	0x00000040


	//   ....[1]....
        /*0060*/ 	.word	0x000000c0


	//----- nvinfo : EIATTR_CBANK_PARAM_SIZE
	.align		4
.L_17:
        /*0064*/ 	.byte	0x03, 0x19
        /*0066*/ 	.short	0x001c


	//----- nvinfo : EIATTR_PARAM_CBANK
	.align		4
        /*0068*/ 	.byte	0x04, 0x0a
        /*006a*/ 	.short	(.L_19 - .L_18)
	.align		4
.L_18:
        /*006c*/ 	.word	index@(.nv.constant0._Z7SSTTestPfS_Pii)
        /*0070*/ 	.short	0x0380
        /*0072*/ 	.short	0x001c


	//----- nvinfo : EIATTR_SW_WAR
	.align		4
.L_19:
        /*0074*/ 	.byte	0x04, 0x36
        /*0076*/ 	.short	(.L_21 - .L_20)
.L_20:
        /*0078*/ 	.word	0x00000008
.L_21:


//--------------------- .nv.callgraph             --------------------------
	.section	.nv.callgraph,"",@"SHT_CUDA_CALLGRAPH"
	.align	4
	.sectionentsize	8
	.align		4
        /*0000*/ 	.word	0x00000000
	.align		4
        /*0004*/ 	.word	0xffffffff
	.align		4
        /*0008*/ 	.word	0x00000000
	.align		4
        /*000c*/ 	.word	0xfffffffe
	.align		4
        /*0010*/ 	.word	0x00000000
	.align		4
        /*0014*/ 	.word	0xfffffffd
	.align		4
        /*0018*/ 	.word	0x00000000
	.align		4
        /*001c*/ 	.word	0xfffffffc


//--------------------- .text._Z7SSTTestPfS_Pii   --------------------------
	.section	.text._Z7SSTTestPfS_Pii,"ax",@progbits
	.align	128
        .global         _Z7SSTTestPfS_Pii
        .type           _Z7SSTTestPfS_Pii,@function
        .size           _Z7SSTTestPfS_Pii,(.L_x_1 - _Z7SSTTestPfS_Pii)
        .other          _Z7SSTTestPfS_Pii,@"STO_CUDA_ENTRY STV_DEFAULT"
_Z7SSTTestPfS_Pii:
.text._Z7SSTTestPfS_Pii:
[----:B------:R-:W-:Y:S01]  /*0000*/  LDC R1, c[0x0][0x37c] ;  /* 0x0000df00ff017b82 */ /* 0x000fe20000000800 */
[----:B------:R-:W0:Y:S01]  /*0010*/  S2R R7, SR_TID.X ;  /* 0x0000000000077919 */ /* 0x000e220000002100 */
[----:B------:R-:W0:Y:S02]  /*0020*/  LDCU UR4, c[0x0][0x398] ;  /* 0x00007300ff0477ac */ /* 0x000e240008000800 */
[----:B0-----:R-:W-:-:S13]  /*0030*/  ISETP.GE.AND P0, PT, R7, UR4, PT ;  /* 0x0000000407007c0c */ /* 0x001fda000bf06270 */
[----:B------:R-:W-:Y:S05]  /*0040*/  @P0 EXIT ;  /* 0x000000000000094d */ /* 0x000fea0003800000 */
[----:B------:R-:W0:Y:S01]  /*0050*/  LDC.64 R2, c[0x0][0x380] ;  /* 0x0000e000ff027b82 */ /* 0x000e220000000a00 */
[----:B------:R-:W1:Y:S07]  /*0060*/  LDCU.64 UR4, c[0x0][0x358] ;  /* 0x00006b00ff0477ac */ /* 0x000e6e0008000a00 */
[----:B------:R-:W2:Y:S01]  /*0070*/  LDC.64 R4, c[0x0][0x388] ;  /* 0x0000e200ff047b82 */ /* 0x000ea20000000a00 */
[----:B0-----:R-:W-:-:S06]  /*0080*/  IMAD.WIDE.U32 R2, R7, 0x4, R2 ;  /* 0x0000000407027825 */ /* 0x001fcc00078e0002 */
[----:B-1----:R-:W3:Y:S01]  /*0090*/  LDG.E R3, desc[UR4][R2.64] ;  /* 0x0000000402037981 */ /* 0x002ee2000c1e1900 */
[----:B--2---:R-:W-:-:S05]  /*00a0*/  IMAD.WIDE.U32 R4, R7, 0x4, R4 ;  /* 0x0000000407047825 */ /* 0x004fca00078e0004 */
[----:B---3--:R-:W-:Y:S01]  /*00b0*/  STG.E desc[UR4][R4.64], R3 ;  /* 0x0000000304007986 */ /* 0x008fe2000c101904 */
[----:B------:R-:W-:Y:S05]  /*00c0*/  EXIT ;  /* 0x000000000000794d */ /* 0x000fea0003800000 */
.L_x_0:
[----:B------:R-:W-:-:S00]  /*00d0*/  BRA `(.L_x_0) ;  /* 0xfffffffc00fc7947 */ /* 0x000fc0000383ffff */
[----:B------:R-:W-:-:S00]  /*00e0*/  NOP ;  /* 0x0000000000007918 */ /* 0x000fc00000000000 */
        /* <DEDUP_REMOVED lines=9> */
.L_x_1:


//--------------------- .nv.shared.reserved.0     --------------------------
	.section	.nv.shared.reserved.0,"aw",@nobits
	.weak		__nv_reservedSMEM_offset_0_alias
	.size		__nv_reservedSMEM_offset_0_alias, 0, 64
	.other		__nv_reservedSMEM_offset_0_alias,@"STO_CUDA_RESERVED_SHARED STV_DEFAULT"
__nv_reservedSMEM_offset_0_alias:
	.zero		0
	.zero		64


//--------------------- .nv.constant0._Z7SSTTestPfS_Pii --------------------------
	.section	.nv.constant0._Z7SSTTestPfS_Pii,"a",@progbits
	.sectionflags	@""
	.align	4
.nv.constant0._Z7SSTTestPfS_Pii:
	.zero		924


//--------------------- SYMBOLS --------------------------

	.type		.nv.reservedSmem.offset0,@object
	.size		.nv.reservedSmem.offset0,0x4
